	.headerflags	@"EF_CUDA_TEXMODE_UNIFIED EF_CUDA_64BIT_ADDRESS EF_CUDA_ACCELERATORS EF_CUDA_SM90 EF_CUDA_VIRTUAL_SM(EF_CUDA_SM90)"
	.elftype	@"ET_EXEC"


//--------------------- .nv.info                  --------------------------
	.section	.nv.info,"",@"SHT_CUDA_INFO"
	.align	4


	//----- nvinfo : EIATTR_REGCOUNT
	.align		4
        /*0000*/ 	.byte	0x04, 0x2f
        /*0002*/ 	.short	(.L_1 - .L_0)
	.align		4
.L_0:
        /*0004*/ 	.word	index@(triton_poi_fused_sigmoid_1)
        /*0008*/ 	.word	0x0000000c


	//----- nvinfo : EIATTR_MIN_STACK_SIZE
	.align		4
.L_1:
        /*000c*/ 	.byte	0x04, 0x12
        /*000e*/ 	.short	(.L_3 - .L_2)
	.align		4
.L_2:
        /*0010*/ 	.word	index@(triton_poi_fused_sigmoid_1)
        /*0014*/ 	.word	0x00000000


	//----- nvinfo : EIATTR_FRAME_SIZE
	.align		4
.L_3:
        /*0018*/ 	.byte	0x04, 0x11
        /*001a*/ 	.short	(.L_5 - .L_4)
	.align		4
.L_4:
        /*001c*/ 	.word	index@(triton_poi_fused_sigmoid_1)
        /*0020*/ 	.word	0x00000000


	//----- nvinfo : EIATTR_MIN_STACK_SIZE
	.align		4
.L_5:
        /*0024*/ 	.byte	0x04, 0x12
        /*0026*/ 	.short	(.L_7 - .L_6)
	.align		4
.L_6:
        /*0028*/ 	.word	index@(triton_poi_fused_sigmoid_1)
        /*002c*/ 	.word	0x00000000
.L_7:


//--------------------- .nv.info.triton_poi_fused_sigmoid_1 --------------------------
	.section	.nv.info.triton_poi_fused_sigmoid_1,"",@"SHT_CUDA_INFO"
	.sectionflags	@""
	.align	4


	//----- nvinfo : EIATTR_CUDA_API_VERSION
	.align		4
        /*0000*/ 	.byte	0x04, 0x37
        /*0002*/ 	.short	(.L_9 - .L_8)
.L_8:
        /*0004*/ 	.word	0x0000007c


	//----- nvinfo : EIATTR_KPARAM_INFO
	.align		4
.L_9:
        /*0008*/ 	.byte	0x04, 0x17
        /*000a*/ 	.short	(.L_11 - .L_10)
.L_10:
        /*000c*/ 	.word	0x00000000
        /*0010*/ 	.short	0x0002
        /*0012*/ 	.short	0x0010
        /*0014*/ 	.byte	0x00, 0xf0, 0x11, 0x00


	//----- nvinfo : EIATTR_KPARAM_INFO
	.align		4
.L_11:
        /*0018*/ 	.byte	0x04, 0x17
        /*001a*/ 	.short	(.L_13 - .L_12)
.L_12:
        /*001c*/ 	.word	0x00000000
        /*0020*/ 	.short	0x0001
        /*0022*/ 	.short	0x0008
        /*0024*/ 	.byte	0x00, 0xf4, 0x21, 0x00


	//----- nvinfo : EIATTR_KPARAM_INFO
	.align		4
.L_13:
        /*0028*/ 	.byte	0x04, 0x17
        /*002a*/ 	.short	(.L_15 - .L_14)
.L_14:
        /*002c*/ 	.word	0x00000000
        /*0030*/ 	.short	0x0000
        /*0032*/ 	.short	0x0000
        /*0034*/ 	.byte	0x00, 0xf4, 0x21, 0x00


	//----- nvinfo : EIATTR_SPARSE_MMA_MASK
	.align		4
.L_15:
        /*0038*/ 	.byte	0x03, 0x50
        /*003a*/ 	.short	0x0000


	//----- nvinfo : EIATTR_MAXREG_COUNT
	.align		4
        /*003c*/ 	.byte	0x03, 0x1b
        /*003e*/ 	.short	0x00ff


	//----- nvinfo : EIATTR_EXIT_INSTR_OFFSETS
	.align		4
        /*0040*/ 	.byte	0x04, 0x1c
        /*0042*/ 	.short	(.L_17 - .L_16)


	//   ....[0]....
.L_16:
        /*0044*/ 	.word	0x00000220


	//   ....[1]....
        /*0048*/ 	.word	0x00000240


	//----- nvinfo : EIATTR_REQNTID
	.align		4
.L_17:
        /*004c*/ 	.byte	0x04, 0x10
        /*004e*/ 	.short	(.L_19 - .L_18)
.L_18:
        /*0050*/ 	.word	0x00000080
        /*0054*/ 	.word	0x00000001
        /*0058*/ 	.word	0x00000001


	//----- nvinfo : EIATTR_CBANK_PARAM_SIZE
	.align		4
.L_19:
        /*005c*/ 	.byte	0x03, 0x19
        /*005e*/ 	.short	0x0014


	//----- nvinfo : EIATTR_PARAM_CBANK
	.align		4
        /*0060*/ 	.byte	0x04, 0x0a
        /*0062*/ 	.short	(.L_21 - .L_20)
	.align		4
.L_20:
        /*0064*/ 	.word	index@(.nv.constant0.triton_poi_fused_sigmoid_1)
        /*0068*/ 	.short	0x0210
        /*006a*/ 	.short	0x0014


	//----- nvinfo : EIATTR_SW_WAR
	.align		4
.L_21:
        /*006c*/ 	.byte	0x04, 0x36
        /*006e*/ 	.short	(.L_23 - .L_22)
.L_22:
        /*0070*/ 	.word	0x00000008
.L_23:


//--------------------- .nv.callgraph             --------------------------
	.section	.nv.callgraph,"",@"SHT_CUDA_CALLGRAPH"
	.align	4
	.sectionentsize	8
	.align		4
        /*0000*/ 	.word	0x00000000
	.align		4
        /*0004*/ 	.word	0xffffffff
	.align		4
        /*0008*/ 	.word	0x00000000
	.align		4
        /*000c*/ 	.word	0xfffffffe
	.align		4
        /*0010*/ 	.word	0x00000000
	.align		4
        /*0014*/ 	.word	0xfffffffd
	.align		4
        /*0018*/ 	.word	0x00000000
	.align		4
        /*001c*/ 	.word	0xfffffffc


//--------------------- .text.triton_poi_fused_sigmoid_1 --------------------------
	.section	.text.triton_poi_fused_sigmoid_1,"ax",@progbits
	.align	128
        .global         triton_poi_fused_sigmoid_1
        .type           triton_poi_fused_sigmoid_1,@function
        .size           triton_poi_fused_sigmoid_1,(.L_x_1 - triton_poi_fused_sigmoid_1)
        .other          triton_poi_fused_sigmoid_1,@"STO_CUDA_ENTRY STV_DEFAULT"
triton_poi_fused_sigmoid_1:
.text.triton_poi_fused_sigmoid_1:
[----:B------:R-:W0:Y:S02]  /*0000*/  LDC R1, c[0x0][0x28] ;  /* 0x00000a00ff017b82 */ /* 0x000e240000000800 */
[----:B------:R-:W1:Y:S01]  /*0010*/  S2R R0, SR_TID.X ;  /* 0x0000000000007919 */ /* 0x000e620000002100 */
[----:B------:R-:W2:Y:S01]  /*0020*/  LDC.64 R2, c[0x0][0x210] ;  /* 0x00008400ff027b82 */ /* 0x000ea20000000a00 */
[----:B------:R-:W-:Y:S01]  /*0030*/  ULDC.64 UR4, c[0x0][0x208] ;  /* 0x0000820000047ab9 */ /* 0x000fe20000000a00 */
[----:B------:R-:W3:Y:S06]  /*0040*/  S2R R7, SR_CTAID.X ;  /* 0x0000000000077919 */ /* 0x000eec0000002500 */
[----:B------:R-:W4:Y:S01]  /*0050*/  LDC.64 R4, c[0x0][0x218] ;  /* 0x00008600ff047b82 */ /* 0x000f220000000a00 */
[----:B-1----:R-:W-:-:S02]  /*0060*/  LOP3.LUT R0, R0, 0x7f, RZ, 0xc0, !PT ;  /* 0x0000007f00007812 */ /* 0x002fc400078ec0ff */
[----:B---3--:R-:W-:Y:S02]  /*0070*/  SHF.R.S32.HI R6, RZ, 0x18, R7 ;  /* 0x00000018ff067819 */ /* 0x008fe40000011407 */
[----:B------:R-:W-:Y:S02]  /*0080*/  LEA R7, R7, R0, 0x7 ;  /* 0x0000000007077211 */ /* 0x000fe400078e38ff */
[----:B------:R-:W-:Y:S02]  /*0090*/  SGXT R0, R6, 0x1 ;  /* 0x000000010600781a */ /* 0x000fe40000000200 */
[C---:B------:R-:W-:Y:S01]  /*00a0*/  ISETP.GE.AND P0, PT, R7.reuse, 0x100, PT ;  /* 0x000001000700780c */ /* 0x040fe20003f06270 */
[----:B--2---:R-:W-:Y:S01]  /*00b0*/  IMAD.WIDE R2, R7, 0x4, R2 ;  /* 0x0000000407027825 */ /* 0x004fe200078e0202 */
[----:B------:R-:W-:-:S04]  /*00c0*/  LEA.HI R0, R0, R7, RZ, 0x2 ;  /* 0x0000000700007211 */ /* 0x000fc800078f10ff */
[----:B------:R-:W-:-:S04]  /*00d0*/  LOP3.LUT R0, R0, 0xfffffffc, RZ, 0xc0, !PT ;  /* 0xfffffffc00007812 */ /* 0x000fc800078ec0ff */
[----:B------:R-:W-:Y:S01]  /*00e0*/  IADD3 R9, R7, -R0, RZ ;  /* 0x8000000007097210 */ /* 0x000fe20007ffe0ff */
[----:B------:R-:W-:Y:S01]  /*00f0*/  HFMA2.MMA R7, -RZ, RZ, 0, 0 ;  /* 0x00000000ff077435 */ /* 0x000fe200000001ff */
[----:B------:R-:W-:-:S03]  /*0100*/  IMAD.MOV.U32 R0, RZ, RZ, RZ ;  /* 0x000000ffff007224 */ /* 0x000fc600078e00ff */
[----:B----4-:R-:W-:-:S03]  /*0110*/  IMAD.WIDE R4, R9, 0x4, R4 ;  /* 0x0000000409047825 */ /* 0x010fc600078e0204 */
[----:B------:R-:W2:Y:S04]  /*0120*/  @!P0 LDG.E R0, desc[UR4][R2.64] ;  /* 0x0000000402008981 */ /* 0x000ea8000c1e1900 */
[----:B------:R1:W2:Y:S02]  /*0130*/  @!P0 LDG.E.EL R7, desc[UR4][R4.64] ;  /* 0x0000000404078981 */ /* 0x0002a4000c2e1900 */
[----:B-1----:R-:W-:Y:S02]  /*0140*/  IMAD.MOV.U32 R5, RZ, RZ, 0x3e800000 ;  /* 0x3e800000ff057424 */ /* 0x002fe400078e00ff */
[----:B--2---:R-:W-:-:S04]  /*0150*/  FADD R0, R7, R0 ;  /* 0x0000000007007221 */ /* 0x004fc80000000000 */
[----:B------:R-:W-:-:S04]  /*0160*/  FADD R0, RZ, -R0 ;  /* 0x80000000ff007221 */ /* 0x000fc80000000000 */
[----:B------:R-:W-:-:S05]  /*0170*/  FMUL R0, R0, 1.4426950216293334961 ;  /* 0x3fb8aa3b00007820 */ /* 0x000fca0000400000 */
[----:B------:R-:W-:-:S13]  /*0180*/  FSETP.GEU.AND P1, PT, R0, -126, PT ;  /* 0xc2fc00000000780b */ /* 0x000fda0003f2e000 */
[----:B------:R-:W-:-:S04]  /*0190*/  @!P1 FMUL R0, R0, 0.5 ;  /* 0x3f00000000009820 */ /* 0x000fc80000400000 */
[----:B------:R-:W1:Y:S02]  /*01a0*/  MUFU.EX2 R6, R0 ;  /* 0x0000000000067308 */ /* 0x000e640000000800 */
[----:B-1----:R-:W-:-:S04]  /*01b0*/  @!P1 FMUL R6, R6, R6 ;  /* 0x0000000606069220 */ /* 0x002fc80000400000 */
[----:B------:R-:W-:-:S05]  /*01c0*/  FADD R6, R6, 1 ;  /* 0x3f80000006067421 */ /* 0x000fca0000000000 */
[----:B------:R-:W-:-:S04]  /*01d0*/  FSETP.GT.AND P1, PT, R6, 8.50705917302346158658e+37, PT ;  /* 0x7e8000000600780b */ /* 0x000fc80003f24000 */
[----:B------:R-:W-:-:S09]  /*01e0*/  FSEL R5, R5, 1, P1 ;  /* 0x3f80000005057808 */ /* 0x000fd20000800000 */
[----:B------:R-:W-:-:S06]  /*01f0*/  @P1 FMUL R6, R6, 0.25 ;  /* 0x3e80000006061820 */ /* 0x000fcc0000400000 */
[----:B------:R-:W1:Y:S02]  /*0200*/  MUFU.RCP R6, R6 ;  /* 0x0000000600067308 */ /* 0x000e640000001000 */
[----:B-1----:R-:W-:Y:S01]  /*0210*/  FMUL R5, R6, R5 ;  /* 0x0000000506057220 */ /* 0x002fe20000400000 */
[----:B------:R-:W-:Y:S06]  /*0220*/  @P0 EXIT ;  /* 0x000000000000094d */ /* 0x000fec0003800000 */
[----:B------:R-:W-:Y:S01]  /*0230*/  STG.E desc[UR4][R2.64], R5 ;  /* 0x0000000502007986 */ /* 0x000fe2000c101904 */
[----:B------:R-:W-:Y:S05]  /*0240*/  EXIT ;  /* 0x000000000000794d */ /* 0x000fea0003800000 */
.L_x_0:
[----:B------:R-:W-:-:S00]  /*0250*/  BRA `(.L_x_0) ;  /* 0xfffffffc00fc7947 */ /* 0x000fc0000383ffff */
[----:B------:R-:W-:-:S00]  /*0260*/  NOP ;  /* 0x0000000000007918 */ /* 0x000fc00000000000 */
        /* <DEDUP_REMOVED lines=9> */
.L_x_1:


//--------------------- .nv.constant0.triton_poi_fused_sigmoid_1 --------------------------
	.section	.nv.constant0.triton_poi_fused_sigmoid_1,"a",@progbits
	.sectionflags	@""
	.align	4
.nv.constant0.triton_poi_fused_sigmoid_1:
	.zero		548
